//
// Generated by NVIDIA NVVM Compiler
//
// Compiler Build ID: CL-36424714
// Cuda compilation tools, release 13.0, V13.0.88
// Based on NVVM 20.0.0
//

.version 9.0
.target sm_100
.address_size 64

	// .globl	_Z9vecmatmulPiS_S_i

.visible .entry _Z9vecmatmulPiS_S_i(
	.param .u64 .ptr .align 1 _Z9vecmatmulPiS_S_i_param_0,
	.param .u64 .ptr .align 1 _Z9vecmatmulPiS_S_i_param_1,
	.param .u64 .ptr .align 1 _Z9vecmatmulPiS_S_i_param_2,
	.param .u32 _Z9vecmatmulPiS_S_i_param_3
)
{
	.reg .pred 	%p<11>;
	.reg .b32 	%r<148>;
	.reg .b64 	%rd<58>;

	ld.param.u64 	%rd10, [_Z9vecmatmulPiS_S_i_param_0];
	ld.param.u64 	%rd11, [_Z9vecmatmulPiS_S_i_param_1];
	ld.param.u64 	%rd9, [_Z9vecmatmulPiS_S_i_param_2];
	ld.param.u32 	%r36, [_Z9vecmatmulPiS_S_i_param_3];
	cvta.to.global.u64 	%rd1, %rd11;
	cvta.to.global.u64 	%rd2, %rd10;
	mov.u32 	%r37, %ntid.x;
	mov.u32 	%r38, %ctaid.x;
	mov.u32 	%r39, %tid.x;
	mad.lo.s32 	%r1, %r37, %r38, %r39;
	setp.ge.s32 	%p1, %r1, %r36;
	@%p1 bra 	$L__BB0_15;
	setp.lt.s32 	%p2, %r36, 1;
	mov.b32 	%r147, 0;
	@%p2 bra 	$L__BB0_14;
	add.s32 	%r43, %r36, -1;
	and.b32  	%r2, %r36, 15;
	setp.lt.u32 	%p3, %r43, 15;
	mov.b32 	%r139, 0;
	mov.u32 	%r147, %r139;
	@%p3 bra 	$L__BB0_5;
	and.b32  	%r139, %r36, 2147483632;
	neg.s32 	%r133, %r139;
	shl.b32 	%r5, %r36, 4;
	add.s64 	%rd56, %rd2, 32;
	mov.b32 	%r147, 0;
	mul.wide.u32 	%rd14, %r36, 4;
	mov.u32 	%r132, %r1;
$L__BB0_4:
	.pragma "nounroll";
	ld.global.u32 	%r45, [%rd56+-32];
	mul.wide.s32 	%rd12, %r132, 4;
	add.s64 	%rd13, %rd1, %rd12;
	ld.global.u32 	%r46, [%rd13];
	mad.lo.s32 	%r47, %r46, %r45, %r147;
	ld.global.u32 	%r48, [%rd56+-28];
	add.s64 	%rd15, %rd13, %rd14;
	ld.global.u32 	%r49, [%rd15];
	mad.lo.s32 	%r50, %r49, %r48, %r47;
	ld.global.u32 	%r51, [%rd56+-24];
	add.s64 	%rd16, %rd15, %rd14;
	ld.global.u32 	%r52, [%rd16];
	mad.lo.s32 	%r53, %r52, %r51, %r50;
	ld.global.u32 	%r54, [%rd56+-20];
	add.s64 	%rd17, %rd16, %rd14;
	ld.global.u32 	%r55, [%rd17];
	mad.lo.s32 	%r56, %r55, %r54, %r53;
	ld.global.u32 	%r57, [%rd56+-16];
	add.s64 	%rd18, %rd17, %rd14;
	ld.global.u32 	%r58, [%rd18];
	mad.lo.s32 	%r59, %r58, %r57, %r56;
	ld.global.u32 	%r60, [%rd56+-12];
	add.s64 	%rd19, %rd18, %rd14;
	ld.global.u32 	%r61, [%rd19];
	mad.lo.s32 	%r62, %r61, %r60, %r59;
	ld.global.u32 	%r63, [%rd56+-8];
	add.s64 	%rd20, %rd19, %rd14;
	ld.global.u32 	%r64, [%rd20];
	mad.lo.s32 	%r65, %r64, %r63, %r62;
	ld.global.u32 	%r66, [%rd56+-4];
	add.s64 	%rd21, %rd20, %rd14;
	ld.global.u32 	%r67, [%rd21];
	mad.lo.s32 	%r68, %r67, %r66, %r65;
	ld.global.u32 	%r69, [%rd56];
	add.s64 	%rd22, %rd21, %rd14;
	ld.global.u32 	%r70, [%rd22];
	mad.lo.s32 	%r71, %r70, %r69, %r68;
	ld.global.u32 	%r72, [%rd56+4];
	add.s64 	%rd23, %rd22, %rd14;
	ld.global.u32 	%r73, [%rd23];
	mad.lo.s32 	%r74, %r73, %r72, %r71;
	ld.global.u32 	%r75, [%rd56+8];
	add.s64 	%rd24, %rd23, %rd14;
	ld.global.u32 	%r76, [%rd24];
	mad.lo.s32 	%r77, %r76, %r75, %r74;
	ld.global.u32 	%r78, [%rd56+12];
	add.s64 	%rd25, %rd24, %rd14;
	ld.global.u32 	%r79, [%rd25];
	mad.lo.s32 	%r80, %r79, %r78, %r77;
	ld.global.u32 	%r81, [%rd56+16];
	add.s64 	%rd26, %rd25, %rd14;
	ld.global.u32 	%r82, [%rd26];
	mad.lo.s32 	%r83, %r82, %r81, %r80;
	ld.global.u32 	%r84, [%rd56+20];
	add.s64 	%rd27, %rd26, %rd14;
	ld.global.u32 	%r85, [%rd27];
	mad.lo.s32 	%r86, %r85, %r84, %r83;
	ld.global.u32 	%r87, [%rd56+24];
	add.s64 	%rd28, %rd27, %rd14;
	ld.global.u32 	%r88, [%rd28];
	mad.lo.s32 	%r89, %r88, %r87, %r86;
	ld.global.u32 	%r90, [%rd56+28];
	add.s64 	%rd29, %rd28, %rd14;
	ld.global.u32 	%r91, [%rd29];
	mad.lo.s32 	%r147, %r91, %r90, %r89;
	add.s32 	%r133, %r133, 16;
	add.s32 	%r132, %r132, %r5;
	add.s64 	%rd56, %rd56, 64;
	setp.ne.s32 	%p4, %r133, 0;
	@%p4 bra 	$L__BB0_4;
$L__BB0_5:
	setp.eq.s32 	%p5, %r2, 0;
	@%p5 bra 	$L__BB0_14;
	and.b32  	%r15, %r36, 7;
	setp.lt.u32 	%p6, %r2, 8;
	@%p6 bra 	$L__BB0_8;
	mul.wide.u32 	%rd30, %r139, 4;
	add.s64 	%rd31, %rd2, %rd30;
	ld.global.u32 	%r93, [%rd31];
	mad.lo.s32 	%r94, %r139, %r36, %r1;
	mul.wide.s32 	%rd32, %r94, 4;
	add.s64 	%rd33, %rd1, %rd32;
	ld.global.u32 	%r95, [%rd33];
	mad.lo.s32 	%r96, %r95, %r93, %r147;
	ld.global.u32 	%r97, [%rd31+4];
	mul.wide.u32 	%rd34, %r36, 4;
	add.s64 	%rd35, %rd33, %rd34;
	ld.global.u32 	%r98, [%rd35];
	mad.lo.s32 	%r99, %r98, %r97, %r96;
	ld.global.u32 	%r100, [%rd31+8];
	add.s64 	%rd36, %rd35, %rd34;
	ld.global.u32 	%r101, [%rd36];
	mad.lo.s32 	%r102, %r101, %r100, %r99;
	ld.global.u32 	%r103, [%rd31+12];
	add.s64 	%rd37, %rd36, %rd34;
	ld.global.u32 	%r104, [%rd37];
	mad.lo.s32 	%r105, %r104, %r103, %r102;
	ld.global.u32 	%r106, [%rd31+16];
	add.s64 	%rd38, %rd37, %rd34;
	ld.global.u32 	%r107, [%rd38];
	mad.lo.s32 	%r108, %r107, %r106, %r105;
	ld.global.u32 	%r109, [%rd31+20];
	add.s64 	%rd39, %rd38, %rd34;
	ld.global.u32 	%r110, [%rd39];
	mad.lo.s32 	%r111, %r110, %r109, %r108;
	ld.global.u32 	%r112, [%rd31+24];
	add.s64 	%rd40, %rd39, %rd34;
	ld.global.u32 	%r113, [%rd40];
	mad.lo.s32 	%r114, %r113, %r112, %r111;
	ld.global.u32 	%r115, [%rd31+28];
	add.s64 	%rd41, %rd40, %rd34;
	ld.global.u32 	%r116, [%rd41];
	mad.lo.s32 	%r147, %r116, %r115, %r114;
	add.s32 	%r139, %r139, 8;
$L__BB0_8:
	setp.eq.s32 	%p7, %r15, 0;
	@%p7 bra 	$L__BB0_14;
	and.b32  	%r21, %r36, 3;
	setp.lt.u32 	%p8, %r15, 4;
	@%p8 bra 	$L__BB0_11;
	mul.wide.u32 	%rd42, %r139, 4;
	add.s64 	%rd43, %rd2, %rd42;
	ld.global.u32 	%r118, [%rd43];
	mad.lo.s32 	%r119, %r139, %r36, %r1;
	mul.wide.s32 	%rd44, %r119, 4;
	add.s64 	%rd45, %rd1, %rd44;
	ld.global.u32 	%r120, [%rd45];
	mad.lo.s32 	%r121, %r120, %r118, %r147;
	ld.global.u32 	%r122, [%rd43+4];
	mul.wide.u32 	%rd46, %r36, 4;
	add.s64 	%rd47, %rd45, %rd46;
	ld.global.u32 	%r123, [%rd47];
	mad.lo.s32 	%r124, %r123, %r122, %r121;
	ld.global.u32 	%r125, [%rd43+8];
	add.s64 	%rd48, %rd47, %rd46;
	ld.global.u32 	%r126, [%rd48];
	mad.lo.s32 	%r127, %r126, %r125, %r124;
	ld.global.u32 	%r128, [%rd43+12];
	add.s64 	%rd49, %rd48, %rd46;
	ld.global.u32 	%r129, [%rd49];
	mad.lo.s32 	%r147, %r129, %r128, %r127;
	add.s32 	%r139, %r139, 4;
$L__BB0_11:
	setp.eq.s32 	%p9, %r21, 0;
	@%p9 bra 	$L__BB0_14;
	mad.lo.s32 	%r145, %r139, %r36, %r1;
	mul.wide.u32 	%rd50, %r139, 4;
	add.s64 	%rd57, %rd2, %rd50;
	neg.s32 	%r144, %r21;
$L__BB0_13:
	.pragma "nounroll";
	mul.wide.s32 	%rd51, %r145, 4;
	add.s64 	%rd52, %rd1, %rd51;
	ld.global.u32 	%r130, [%rd57];
	ld.global.u32 	%r131, [%rd52];
	mad.lo.s32 	%r147, %r131, %r130, %r147;
	add.s32 	%r145, %r145, %r36;
	add.s64 	%rd57, %rd57, 4;
	add.s32 	%r144, %r144, 1;
	setp.ne.s32 	%p10, %r144, 0;
	@%p10 bra 	$L__BB0_13;
$L__BB0_14:
	cvta.to.global.u64 	%rd53, %rd9;
	mul.wide.s32 	%rd54, %r1, 4;
	add.s64 	%rd55, %rd53, %rd54;
	st.global.u32 	[%rd55], %r147;
$L__BB0_15:
	ret;

}


// ===== COMPILED SASS (sm_100) =====

	.target	sm_100

	.elftype	@"ET_EXEC"


//--------------------- .note.nv.tkinfo           --------------------------
	.section	.note.nv.tkinfo,"",@"SHT_NOTE"
	.sectionflags	@"SHF_NOTE_NV_TKINFO"
	.tkinfo
        /*0018*/ 	.word	0x00000002
        /*0030*/ 	.string	""
        /*0030*/ 	.string	"ptxas"
        /*0030*/ 	.string	"Cuda compilation tools, release 13.0, V13.0.88"
        /*0030*/ 	.string	"Build cuda_13.0.r13.0/compiler.36424714_0"
        /*0030*/ 	.string	"-arch sm_100 -m 64 "



//--------------------- .note.nv.cuinfo           --------------------------
	.section	.note.nv.cuinfo,"",@"SHT_NOTE"
	.sectionflags	@"SHF_NOTE_NV_CUINFO"
        /*0018*/ 	.short	0x0002
        /*001a*/ 	.short	0x0064
        /*001c*/ 	.short	0x0082
	.zero		2


//--------------------- .nv.info                  --------------------------
	.section	.nv.info,"",@"SHT_CUDA_INFO"
	.align	4


	//----- nvinfo : EIATTR_REGCOUNT
	.align		4
        /*0000*/ 	.byte	0x04, 0x2f
        /*0002*/ 	.short	(.L_1 - .L_0)
	.align		4
.L_0:
        /*0004*/ 	.word	index@(_Z9vecmatmulPiS_S_i)
        /*0008*/ 	.word	0x00000020


	//----- nvinfo : EIATTR_FRAME_SIZE
	.align		4
.L_1:
        /*000c*/ 	.byte	0x04, 0x11
        /*000e*/ 	.short	(.L_3 - .L_2)
	.align		4
.L_2:
        /*0010*/ 	.word	index@(_Z9vecmatmulPiS_S_i)
        /*0014*/ 	.word	0x00000000


	//----- nvinfo : EIATTR_MIN_STACK_SIZE
	.align		4
.L_3:
        /*0018*/ 	.byte	0x04, 0x12
        /*001a*/ 	.short	(.L_5 - .L_4)
	.align		4
.L_4:
        /*001c*/ 	.word	index@(_Z9vecmatmulPiS_S_i)
        /*0020*/ 	.word	0x00000000
.L_5:


//--------------------- .nv.compat                --------------------------
	.section	.nv.compat,"",@"SHT_CUDA_COMPAT_INFO"
	.align	4
        /*0000*/ 	.byte	0x02, 0x09, 0x00, 0x00, 0x02, 0x02, 0x01, 0x00, 0x02, 0x05, 0x05, 0x00, 0x03, 0x07, 0x01, 0x01
        /*0010*/ 	.byte	0x02, 0x03, 0x00, 0x00, 0x02, 0x06, 0x01, 0x00, 0x04, 0x0b, 0x08, 0x00, 0x09, 0x00, 0x00, 0x00
        /*0020*/ 	.byte	0x00, 0x00, 0x00, 0x00


//--------------------- .nv.info._Z9vecmatmulPiS_S_i --------------------------
	.section	.nv.info._Z9vecmatmulPiS_S_i,"",@"SHT_CUDA_INFO"
	.sectionflags	@""
	.align	4


	//----- nvinfo : EIATTR_CUDA_API_VERSION
	.align		4
        /*0000*/ 	.byte	0x04, 0x37
        /*0002*/ 	.short	(.L_7 - .L_6)
.L_6:
        /*0004*/ 	.word	0x00000082


	//----- nvinfo : EIATTR_KPARAM_INFO
	.align		4
.L_7:
        /*0008*/ 	.byte	0x04, 0x17
        /*000a*/ 	.short	(.L_9 - .L_8)
.L_8:
        /*000c*/ 	.word	0x00000000
        /*0010*/ 	.short	0x0003
        /*0012*/ 	.short	0x0018
        /*0014*/ 	.byte	0x00, 0xf0, 0x11, 0x00


	//----- nvinfo : EIATTR_KPARAM_INFO
	.align		4
.L_9:
        /*0018*/ 	.byte	0x04, 0x17
        /*001a*/ 	.short	(.L_11 - .L_10)
.L_10:
        /*001c*/ 	.word	0x00000000
        /*0020*/ 	.short	0x0002
        /*0022*/ 	.short	0x0010
        /*0024*/ 	.byte	0x00, 0xf5, 0x21, 0x00


	//----- nvinfo : EIATTR_KPARAM_INFO
	.align		4
.L_11:
        /*0028*/ 	.byte	0x04, 0x17
        /*002a*/ 	.short	(.L_13 - .L_12)
.L_12:
        /*002c*/ 	.word	0x00000000
        /*0030*/ 	.short	0x0001
        /*0032*/ 	.short	0x0008
        /*0034*/ 	.byte	0x00, 0xf5, 0x21, 0x00


	//----- nvinfo : EIATTR_KPARAM_INFO
	.align		4
.L_13:
        /*0038*/ 	.byte	0x04, 0x17
        /*003a*/ 	.short	(.L_15 - .L_14)
.L_14:
        /*003c*/ 	.word	0x00000000
        /*0040*/ 	.short	0x0000
        /*0042*/ 	.short	0x0000
        /*0044*/ 	.byte	0x00, 0xf5, 0x21, 0x00


	//----- nvinfo : EIATTR_SPARSE_MMA_MASK
	.align		4
.L_15:
        /*0048*/ 	.byte	0x03, 0x50
        /*004a*/ 	.short	0x0000


	//----- nvinfo : EIATTR_MAXREG_COUNT
	.align		4
        /*004c*/ 	.byte	0x03, 0x1b
        /*004e*/ 	.short	0x00ff


	//----- nvinfo : EIATTR_MERCURY_ISA_VERSION
	.align		4
        /*0050*/ 	.byte	0x03, 0x5f
        /*0052*/ 	.short	0x0101


	//----- nvinfo : EIATTR_VRC_CTA_INIT_COUNT
	.align		4
        /*0054*/ 	.byte	0x02, 0x4a
	.zero		1
	.zero		1


	//----- nvinfo : EIATTR_EXIT_INSTR_OFFSETS
	.align		4
        /*0058*/ 	.byte	0x04, 0x1c
        /*005a*/ 	.short	(.L_17 - .L_16)


	//   ....[0]....
.L_16:
        /*005c*/ 	.word	0x00000070


	//   ....[1]....
        /*0060*/ 	.word	0x00000bc0


	//----- nvinfo : EIATTR_CBANK_PARAM_SIZE
	.align		4
.L_17:
        /*0064*/ 	.byte	0x03, 0x19
        /*0066*/ 	.short	0x001c


	//----- nvinfo : EIATTR_PARAM_CBANK
	.align		4
        /*0068*/ 	.byte	0x04, 0x0a
        /*006a*/ 	.short	(.L_19 - .L_18)
	.align		4
.L_18:
        /*006c*/ 	.word	index@(.nv.constant0._Z9vecmatmulPiS_S_i)
        /*0070*/ 	.short	0x0380
        /*0072*/ 	.short	0x001c


	//----- nvinfo : EIATTR_SW_WAR
	.align		4
.L_19:
        /*0074*/ 	.byte	0x04, 0x36
        /*0076*/ 	.short	(.L_21 - .L_20)
.L_20:
        /*0078*/ 	.word	0x00000008
.L_21:


//--------------------- .nv.callgraph             --------------------------
	.section	.nv.callgraph,"",@"SHT_CUDA_CALLGRAPH"
	.align	4
	.sectionentsize	8
	.align		4
        /*0000*/ 	.word	0x00000000
	.align		4
        /*0004*/ 	.word	0xffffffff
	.align		4
        /*0008*/ 	.word	0x00000000
	.align		4
        /*000c*/ 	.word	0xfffffffe
	.align		4
        /*0010*/ 	.word	0x00000000
	.align		4
        /*0014*/ 	.word	0xfffffffd
	.align		4
        /*0018*/ 	.word	0x00000000
	.align		4
        /*001c*/ 	.word	0xfffffffc


//--------------------- .text._Z9vecmatmulPiS_S_i --------------------------
	.section	.text._Z9vecmatmulPiS_S_i,"ax",@progbits
	.align	128
        .global         _Z9vecmatmulPiS_S_i
        .type           _Z9vecmatmulPiS_S_i,@function
        .size           _Z9vecmatmulPiS_S_i,(.L_x_7 - _Z9vecmatmulPiS_S_i)
        .other          _Z9vecmatmulPiS_S_i,@"STO_CUDA_ENTRY STV_DEFAULT"
_Z9vecmatmulPiS_S_i:
.text._Z9vecmatmulPiS_S_i:
[----:B------:R-:W-:Y:S01]  /*0000*/  LDC R1, c[0x0][0x37c] ;  /* 0x0000df00ff017b82 */ /* 0x000fe20000000800 */
[----:B------:R-:W0:Y:S07]  /*0010*/  S2R R3, SR_CTAID.X ;  /* 0x0000000000037919 */ /* 0x000e2e0000002500 */
[----:B------:R-:W1:Y:S01]  /*0020*/  LDC R0, c[0x0][0x398] ;  /* 0x0000e600ff007b82 */ /* 0x000e620000000800 */
[----:B------:R-:W0:Y:S01]  /*0030*/  LDCU UR4, c[0x0][0x360] ;  /* 0x00006c00ff0477ac */ /* 0x000e220008000800 */
[----:B------:R-:W0:Y:S02]  /*0040*/  S2R R2, SR_TID.X ;  /* 0x0000000000027919 */ /* 0x000e240000002100 */
[----:B0-----:R-:W-:-:S05]  /*0050*/  IMAD R3, R3, UR4, R2 ;  /* 0x0000000403037c24 */ /* 0x001fca000f8e0202 */
[----:B-1----:R-:W-:-:S13]  /*0060*/  ISETP.GE.AND P0, PT, R3, R0, PT ;  /* 0x000000000300720c */ /* 0x002fda0003f06270 */
[----:B------:R-:W-:Y:S05]  /*0070*/  @P0 EXIT ;  /* 0x000000000000094d */ /* 0x000fea0003800000 */
[----:B------:R-:W-:Y:S01]  /*0080*/  ISETP.GE.AND P0, PT, R0, 0x1, PT ;  /* 0x000000010000780c */ /* 0x000fe20003f06270 */
[----:B------:R-:W0:Y:S01]  /*0090*/  LDCU.64 UR6, c[0x0][0x358] ;  /* 0x00006b00ff0677ac */ /* 0x000e220008000a00 */
[----:B------:R-:W-:-:S11]  /*00a0*/  HFMA2 R19, -RZ, RZ, 0, 0 ;  /* 0x00000000ff137431 */ /* 0x000fd600000001ff */
[----:B------:R-:W-:Y:S05]  /*00b0*/  @!P0 BRA `(.L_x_0) ;  /* 0x0000000800b48947 */ /* 0x000fea0003800000 */
[C---:B------:R-:W-:Y:S02]  /*00c0*/  IADD3 R4, PT, PT, R0.reuse, -0x1, RZ ;  /* 0xffffffff00047810 */ /* 0x040fe40007ffe0ff */
[----:B------:R-:W-:Y:S02]  /*00d0*/  LOP3.LUT R2, R0, 0xf, RZ, 0xc0, !PT ;  /* 0x0000000f00027812 */ /* 0x000fe400078ec0ff */
[----:B------:R-:W-:Y:S02]  /*00e0*/  ISETP.GE.U32.AND P1, PT, R4, 0xf, PT ;  /* 0x0000000f0400780c */ /* 0x000fe40003f26070 */
[----:B------:R-:W-:Y:S02]  /*00f0*/  ISETP.NE.AND P0, PT, R2, RZ, PT ;  /* 0x000000ff0200720c */ /* 0x000fe40003f05270 */
[----:B------:R-:W-:Y:S02]  /*0100*/  MOV R4, RZ ;  /* 0x000000ff00047202 */ /* 0x000fe40000000f00 */
[----:B------:R-:W-:-:S07]  /*0110*/  MOV R19, RZ ;  /* 0x000000ff00137202 */ /* 0x000fce0000000f00 */
[----:B------:R-:W-:Y:S05]  /*0120*/  @!P1 BRA `(.L_x_1) ;  /* 0x0000000400409947 */ /* 0x000fea0003800000 */
[----:B------:R-:W1:Y:S01]  /*0130*/  LDCU.64 UR4, c[0x0][0x380] ;  /* 0x00007000ff0477ac */ /* 0x000e620008000a00 */
[----:B------:R-:W-:Y:S02]  /*0140*/  LOP3.LUT R4, R0, 0x7ffffff0, RZ, 0xc0, !PT ;  /* 0x7ffffff000047812 */ /* 0x000fe400078ec0ff */
[----:B------:R-:W-:Y:S02]  /*0150*/  MOV R19, RZ ;  /* 0x000000ff00137202 */ /* 0x000fe40000000f00 */
[----:B------:R-:W-:Y:S02]  /*0160*/  MOV R5, R3 ;  /* 0x0000000300057202 */ /* 0x000fe40000000f00 */
[----:B------:R-:W-:Y:S01]  /*0170*/  IADD3 R6, PT, PT, -R4, RZ, RZ ;  /* 0x000000ff04067210 */ /* 0x000fe20007ffe1ff */
[----:B-1----:R-:W-:-:S04]  /*0180*/  UIADD3 UR4, UP0, UPT, UR4, 0x20, URZ ;  /* 0x0000002004047890 */ /* 0x002fc8000ff1e0ff */
[----:B------:R-:W-:Y:S02]  /*0190*/  UIADD3.X UR5, UPT, UPT, URZ, UR5, URZ, UP0, !UPT ;  /* 0x00000005ff057290 */ /* 0x000fe400087fe4ff */
[----:B------:R-:W-:-:S04]  /*01a0*/  MOV R12, UR4 ;  /* 0x00000004000c7c02 */ /* 0x000fc80008000f00 */
[----:B------:R-:W-:-:S07]  /*01b0*/  MOV R13, UR5 ;  /* 0x00000005000d7c02 */ /* 0x000fce0008000f00 */
.L_x_2:
[----:B------:R-:W1:Y:S01]  /*01c0*/  LDC.64 R8, c[0x0][0x388] ;  /* 0x0000e200ff087b82 */ /* 0x000e620000000a00 */
[----:B0-----:R-:W2:Y:S04]  /*01d0*/  LDG.E R18, desc[UR6][R12.64+-0x20] ;  /* 0xffffe0060c127981 */ /* 0x001ea8000c1e1900 */
[----:B------:R-:W3:Y:S04]  /*01e0*/  LDG.E R16, desc[UR6][R12.64+-0x1c] ;  /* 0xffffe4060c107981 */ /* 0x000ee8000c1e1900 */
[----:B------:R-:W4:Y:S04]  /*01f0*/  LDG.E R15, desc[UR6][R12.64+-0x18] ;  /* 0xffffe8060c0f7981 */ /* 0x000f28000c1e1900 */
[----:B------:R-:W5:Y:S04]  /*0200*/  LDG.E R26, desc[UR6][R12.64+-0x14] ;  /* 0xffffec060c1a7981 */ /* 0x000f68000c1e1900 */
[----:B------:R-:W5:Y:S01]  /*0210*/  LDG.E R7, desc[UR6][R12.64+-0xc] ;  /* 0xfffff4060c077981 */ /* 0x000f62000c1e1900 */
[----:B-1----:R-:W-:-:S05]  /*0220*/  IMAD.WIDE R8, R5, 0x4, R8 ;  /* 0x0000000405087825 */ /* 0x002fca00078e0208 */
[----:B------:R-:W2:Y:S01]  /*0230*/  LDG.E R27, desc[UR6][R8.64] ;  /* 0x00000006081b7981 */ /* 0x000ea2000c1e1900 */
[----:B------:R-:W-:-:S05]  /*0240*/  IMAD.WIDE.U32 R20, R0, 0x4, R8 ;  /* 0x0000000400147825 */ /* 0x000fca00078e0008 */
[----:B------:R0:W3:Y:S01]  /*0250*/  LDG.E R17, desc[UR6][R20.64] ;  /* 0x0000000614117981 */ /* 0x0000e2000c1e1900 */
[----:B------:R-:W-:-:S03]  /*0260*/  IMAD.WIDE.U32 R24, R0, 0x4, R20 ;  /* 0x0000000400187825 */ /* 0x000fc600078e0014 */
[----:B------:R-:W5:Y:S01]  /*0270*/  LDG.E R8, desc[UR6][R12.64+-0x10] ;  /* 0xfffff0060c087981 */ /* 0x000f62000c1e1900 */
[----:B------:R-:W-:-:S03]  /*0280*/  IMAD.WIDE.U32 R10, R0, 0x4, R24 ;  /* 0x00000004000a7825 */ /* 0x000fc600078e0018 */
[----:B------:R1:W4:Y:S01]  /*0290*/  LDG.E R14, desc[UR6][R24.64] ;  /* 0x00000006180e7981 */ /* 0x000322000c1e1900 */
[----:B------:R-:W-:-:S03]  /*02a0*/  IMAD.WIDE.U32 R28, R0, 0x4, R10 ;  /* 0x00000004001c7825 */ /* 0x000fc600078e000a */
[----:B------:R-:W5:Y:S01]  /*02b0*/  LDG.E R11, desc[UR6][R10.64] ;  /* 0x000000060a0b7981 */ /* 0x000f62000c1e1900 */
[----:B------:R-:W-:-:S03]  /*02c0*/  IMAD.WIDE.U32 R22, R0, 0x4, R28 ;  /* 0x0000000400167825 */ /* 0x000fc600078e001c */
[----:B------:R-:W5:Y:S01]  /*02d0*/  LDG.E R9, desc[UR6][R28.64] ;  /* 0x000000061c097981 */ /* 0x000f62000c1e1900 */
[----:B0-----:R-:W-:-:S03]  /*02e0*/  IMAD.WIDE.U32 R20, R0, 0x4, R22 ;  /* 0x0000000400147825 */ /* 0x001fc600078e0016 */
[----:B------:R-:W5:Y:S04]  /*02f0*/  LDG.E R22, desc[UR6][R22.64] ;  /* 0x0000000616167981 */ /* 0x000f68000c1e1900 */
[----:B------:R2:W5:Y:S01]  /*0300*/  LDG.E R10, desc[UR6][R20.64] ;  /* 0x00000006140a7981 */ /* 0x000562000c1e1900 */
[----:B-1----:R-:W-:-:S03]  /*0310*/  IMAD.WIDE.U32 R24, R0, 0x4, R20 ;  /* 0x0000000400187825 */ /* 0x002fc600078e0014 */
[----:B------:R-:W5:Y:S04]  /*0320*/  LDG.E R23, desc[UR6][R12.64+-0x8] ;  /* 0xfffff8060c177981 */ /* 0x000f68000c1e1900 */
[----:B------:R0:W5:Y:S01]  /*0330*/  LDG.E R28, desc[UR6][R24.64] ;  /* 0x00000006181c7981 */ /* 0x000162000c1e1900 */
[----:B--2---:R-:W-:-:S03]  /*0340*/  IMAD R20, R18, R27, R19 ;  /* 0x0000001b12147224 */ /* 0x004fc600078e0213 */
[----:B------:R-:W2:Y:S01]  /*0350*/  LDG.E R27, desc[UR6][R12.64+-0x4] ;  /* 0xfffffc060c1b7981 */ /* 0x000ea2000c1e1900 */
[----:B------:R-:W-:-:S04]  /*0360*/  IMAD.WIDE.U32 R18, R0, 0x4, R24 ;  /* 0x0000000400127825 */ /* 0x000fc800078e0018 */
[----:B---3--:R-:W-:Y:S02]  /*0370*/  IMAD R29, R16, R17, R20 ;  /* 0x00000011101d7224 */ /* 0x008fe400078e0214 */
[C---:B------:R-:W-:Y:S02]  /*0380*/  IMAD.WIDE.U32 R16, R0.reuse, 0x4, R18 ;  /* 0x0000000400107825 */ /* 0x040fe400078e0012 */
[----:B------:R-:W3:Y:S02]  /*0390*/  LDG.E R18, desc[UR6][R18.64] ;  /* 0x0000000612127981 */ /* 0x000ee4000c1e1900 */
[----:B----4-:R-:W-:Y:S02]  /*03a0*/  IMAD R29, R15, R14, R29 ;  /* 0x0000000e0f1d7224 */ /* 0x010fe400078e021d */
[----:B------:R-:W-:Y:S02]  /*03b0*/  IMAD.WIDE.U32 R14, R0, 0x4, R16 ;  /* 0x00000004000e7825 */ /* 0x000fe400078e0010 */
[----:B------:R-:W4:Y:S02]  /*03c0*/  LDG.E R16, desc[UR6][R16.64] ;  /* 0x0000000610107981 */ /* 0x000f24000c1e1900 */
[----:B-----5:R-:W-:-:S02]  /*03d0*/  IMAD R26, R26, R11, R29 ;  /* 0x0000000b1a1a7224 */ /* 0x020fc400078e021d */
[----:B------:R-:W5:Y:S01]  /*03e0*/  LDG.E R19, desc[UR6][R12.64+0x14] ;  /* 0x000014060c137981 */ /* 0x000f62000c1e1900 */
[----:B------:R-:W-:-:S03]  /*03f0*/  IMAD.WIDE.U32 R20, R0, 0x4, R14 ;  /* 0x0000000400147825 */ /* 0x000fc600078e000e */
[----:B------:R-:W3:Y:S01]  /*0400*/  LDG.E R11, desc[UR6][R12.64] ;  /* 0x000000060c0b7981 */ /* 0x000ee2000c1e1900 */
[----:B0-----:R-:W-:Y:S02]  /*0410*/  IMAD R24, R8, R9, R26 ;  /* 0x0000000908187224 */ /* 0x001fe400078e021a */
[C---:B------:R-:W-:Y:S01]  /*0420*/  IMAD.WIDE.U32 R8, R0.reuse, 0x4, R20 ;  /* 0x0000000400087825 */ /* 0x040fe200078e0014 */
[----:B------:R-:W4:Y:S04]  /*0430*/  LDG.E R29, desc[UR6][R12.64+0x4] ;  /* 0x000004060c1d7981 */ /* 0x000f28000c1e1900 */
[----:B------:R-:W5:Y:S01]  /*0440*/  LDG.E R14, desc[UR6][R14.64] ;  /* 0x000000060e0e7981 */ /* 0x000f62000c1e1900 */
[----:B------:R-:W-:Y:S02]  /*0450*/  IMAD R22, R7, R22, R24 ;  /* 0x0000001607167224 */ /* 0x000fe400078e0218 */
[----:B------:R-:W-:Y:S01]  /*0460*/  IMAD.WIDE.U32 R24, R0, 0x4, R8 ;  /* 0x0000000400187825 */ /* 0x000fe200078e0008 */
[----:B------:R0:W5:Y:S04]  /*0470*/  LDG.E R26, desc[UR6][R20.64] ;  /* 0x00000006141a7981 */ /* 0x000168000c1e1900 */
[----:B------:R-:W5:Y:S04]  /*0480*/  LDG.E R7, desc[UR6][R12.64+0xc] ;  /* 0x00000c060c077981 */ /* 0x000f68000c1e1900 */
[----:B------:R-:W5:Y:S01]  /*0490*/  LDG.E R15, desc[UR6][R12.64+0x8] ;  /* 0x000008060c0f7981 */ /* 0x000f62000c1e1900 */
[----:B------:R-:W-:-:S02]  /*04a0*/  IMAD R10, R23, R10, R22 ;  /* 0x0000000a170a7224 */ /* 0x000fc400078e0216 */
[C---:B------:R-:W-:Y:S01]  /*04b0*/  IMAD.WIDE.U32 R22, R0.reuse, 0x4, R24 ;  /* 0x0000000400167825 */ /* 0x040fe200078e0018 */
[----:B------:R-:W5:Y:S04]  /*04c0*/  LDG.E R8, desc[UR6][R8.64] ;  /* 0x0000000608087981 */ /* 0x000f68000c1e1900 */
[----:B------:R-:W5:Y:S01]  /*04d0*/  LDG.E R17, desc[UR6][R12.64+0x10] ;  /* 0x000010060c117981 */ /* 0x000f62000c1e1900 */
[----:B0-----:R-:W-:-:S03]  /*04e0*/  IMAD.WIDE.U32 R20, R0, 0x4, R22 ;  /* 0x0000000400147825 */ /* 0x001fc600078e0016 */
[----:B------:R-:W5:Y:S04]  /*04f0*/  LDG.E R24, desc[UR6][R24.64] ;  /* 0x0000000618187981 */ /* 0x000f68000c1e1900 */
[----:B------:R-:W5:Y:S04]  /*0500*/  LDG.E R20, desc[UR6][R20.64] ;  /* 0x0000000614147981 */ /* 0x000f68000c1e1900 */
[----:B------:R-:W5:Y:S01]  /*0510*/  LDG.E R9, desc[UR6][R12.64+0x1c] ;  /* 0x00001c060c097981 */ /* 0x000f62000c1e1900 */
[----:B--2---:R-:W-:-:S03]  /*0520*/  IMAD R28, R27, R28, R10 ;  /* 0x0000001c1b1c7224 */ /* 0x004fc600078e020a */
[----:B------:R-:W2:Y:S04]  /*0530*/  LDG.E R10, desc[UR6][R22.64] ;  /* 0x00000006160a7981 */ /* 0x000ea8000c1e1900 */
[----:B------:R0:W2:Y:S01]  /*0540*/  LDG.E R27, desc[UR6][R12.64+0x18] ;  /* 0x000018060c1b7981 */ /* 0x0000a2000c1e1900 */
[----:B------:R-:W-:-:S04]  /*0550*/  IADD3 R6, PT, PT, R6, 0x10, RZ ;  /* 0x0000001006067810 */ /* 0x000fc80007ffe0ff */
[----:B------:R-:W-:Y:S01]  /*0560*/  ISETP.NE.AND P1, PT, R6, RZ, PT ;  /* 0x000000ff0600720c */ /* 0x000fe20003f25270 */
[----:B---3--:R-:W-:-:S04]  /*0570*/  IMAD R11, R11, R18, R28 ;  /* 0x000000120b0b7224 */ /* 0x008fc800078e021c */
[----:B----4-:R-:W-:-:S04]  /*0580*/  IMAD R11, R29, R16, R11 ;  /* 0x000000101d0b7224 */ /* 0x010fc800078e020b */
[----:B-----5:R-:W-:-:S04]  /*0590*/  IMAD R11, R15, R14, R11 ;  /* 0x0000000e0f0b7224 */ /* 0x020fc800078e020b */
[----:B------:R-:W-:-:S04]  /*05a0*/  IMAD R7, R7, R26, R11 ;  /* 0x0000001a07077224 */ /* 0x000fc800078e020b */
[----:B------:R-:W-:-:S04]  /*05b0*/  IMAD R7, R17, R8, R7 ;  /* 0x0000000811077224 */ /* 0x000fc800078e0207 */
[----:B------:R-:W-:Y:S01]  /*05c0*/  IMAD R7, R19, R24, R7 ;  /* 0x0000001813077224 */ /* 0x000fe200078e0207 */
[----:B0-----:R-:W-:Y:S02]  /*05d0*/  IADD3 R12, P2, PT, R12, 0x40, RZ ;  /* 0x000000400c0c7810 */ /* 0x001fe40007f5e0ff */
[----:B------:R-:W-:Y:S02]  /*05e0*/  LEA R5, R0, R5, 0x4 ;  /* 0x0000000500057211 */ /* 0x000fe400078e20ff */
[----:B------:R-:W-:Y:S01]  /*05f0*/  IADD3.X R13, PT, PT, RZ, R13, RZ, P2, !PT ;  /* 0x0000000dff0d7210 */ /* 0x000fe200017fe4ff */
[----:B--2---:R-:W-:-:S04]  /*0600*/  IMAD R7, R27, R10, R7 ;  /* 0x0000000a1b077224 */ /* 0x004fc800078e0207 */
[----:B------:R-:W-:Y:S01]  /*0610*/  IMAD R19, R9, R20, R7 ;  /* 0x0000001409137224 */ /* 0x000fe200078e0207 */
[----:B------:R-:W-:Y:S06]  /*0620*/  @P1 BRA `(.L_x_2) ;  /* 0xfffffff800e41947 */ /* 0x000fec000383ffff */
.L_x_1:
[----:B------:R-:W-:Y:S05]  /*0630*/  @!P0 BRA `(.L_x_0) ;  /* 0x0000000400548947 */ /* 0x000fea0003800000 */
[----:B------:R-:W-:Y:S02]  /*0640*/  ISETP.GE.U32.AND P0, PT, R2, 0x8, PT ;  /* 0x000000080200780c */ /* 0x000fe40003f06070 */
[----:B------:R-:W-:-:S04]  /*0650*/  LOP3.LUT R27, R0, 0x7, RZ, 0xc0, !PT ;  /* 0x00000007001b7812 */ /* 0x000fc800078ec0ff */
[----:B------:R-:W-:-:S07]  /*0660*/  ISETP.NE.AND P1, PT, R27, RZ, PT ;  /* 0x000000ff1b00720c */ /* 0x000fce0003f25270 */
[----:B------:R-:W-:Y:S06]  /*0670*/  @!P0 BRA `(.L_x_3) ;  /* 0x0000000000948947 */ /* 0x000fec0003800000 */
[----:B------:R-:W1:Y:S01]  /*0680*/  LDC.64 R12, c[0x0][0x388] ;  /* 0x0000e200ff0c7b82 */ /* 0x000e620000000a00 */
[----:B------:R-:W-:-:S07]  /*0690*/  IMAD R5, R4, R0, R3 ;  /* 0x0000000004057224 */ /* 0x000fce00078e0203 */
[----:B------:R-:W2:Y:S01]  /*06a0*/  LDC.64 R6, c[0x0][0x380] ;  /* 0x0000e000ff067b82 */ /* 0x000ea20000000a00 */
[----:B-1----:R-:W-:-:S05]  /*06b0*/  IMAD.WIDE R12, R5, 0x4, R12 ;  /* 0x00000004050c7825 */ /* 0x002fca00078e020c */
[----:B0-----:R0:W3:Y:S01]  /*06c0*/  LDG.E R2, desc[UR6][R12.64] ;  /* 0x000000060c027981 */ /* 0x0010e2000c1e1900 */
[----:B------:R-:W-:-:S04]  /*06d0*/  IMAD.WIDE.U32 R14, R0, 0x4, R12 ;  /* 0x00000004000e7825 */ /* 0x000fc800078e000c */
[----:B--2---:R-:W-:Y:S01]  /*06e0*/  IMAD.WIDE.U32 R6, R4, 0x4, R6 ;  /* 0x0000000404067825 */ /* 0x004fe200078e0006 */
[----:B------:R1:W2:Y:S03]  /*06f0*/  LDG.E R18, desc[UR6][R14.64] ;  /* 0x000000060e127981 */ /* 0x0002a6000c1e1900 */
[C---:B------:R-:W-:Y:S01]  /*0700*/  IMAD.WIDE.U32 R24, R0.reuse, 0x4, R14 ;  /* 0x0000000400187825 */ /* 0x040fe200078e000e */
[----:B------:R-:W3:Y:S04]  /*0710*/  LDG.E R20, desc[UR6][R6.64] ;  /* 0x0000000606147981 */ /* 0x000ee8000c1e1900 */
[----:B------:R-:W2:Y:S01]  /*0720*/  LDG.E R5, desc[UR6][R6.64+0x4] ;  /* 0x0000040606057981 */ /* 0x000ea2000c1e1900 */
[----:B------:R-:W-:-:S03]  /*0730*/  IMAD.WIDE.U32 R16, R0, 0x4, R24 ;  /* 0x0000000400107825 */ /* 0x000fc600078e0018 */
[----:B------:R-:W4:Y:S01]  /*0740*/  LDG.E R22, desc[UR6][R24.64] ;  /* 0x0000000618167981 */ /* 0x000f22000c1e1900 */
[----:B------:R-:W-:-:S03]  /*0750*/  IMAD.WIDE.U32 R10, R0, 0x4, R16 ;  /* 0x00000004000a7825 */ /* 0x000fc600078e0010 */
[----:B------:R-:W4:Y:S04]  /*0760*/  LDG.E R21, desc[UR6][R6.64+0x8] ;  /* 0x0000080606157981 */ /* 0x000f28000c1e1900 */
[----:B------:R-:W5:Y:S01]  /*0770*/  LDG.E R16, desc[UR6][R16.64] ;  /* 0x0000000610107981 */ /* 0x000f62000c1e1900 */
[----:B------:R-:W-:-:S03]  /*0780*/  IMAD.WIDE.U32 R8, R0, 0x4, R10 ;  /* 0x0000000400087825 */ /* 0x000fc600078e000a */
[----:B------:R-:W5:Y:S01]  /*0790*/  LDG.E R23, desc[UR6][R6.64+0xc] ;  /* 0x00000c0606177981 */ /* 0x000f62000c1e1900 */
[----:B0-----:R-:W-:-:S03]  /*07a0*/  IMAD.WIDE.U32 R12, R0, 0x4, R8 ;  /* 0x00000004000c7825 */ /* 0x001fc600078e0008 */
[----:B------:R-:W5:Y:S04]  /*07b0*/  LDG.E R11, desc[UR6][R10.64] ;  /* 0x000000060a0b7981 */ /* 0x000f68000c1e1900 */
[----:B------:R-:W5:Y:S01]  /*07c0*/  LDG.E R26, desc[UR6][R6.64+0x10] ;  /* 0x00001006061a7981 */ /* 0x000f62000c1e1900 */
[----:B-1----:R-:W-:-:S03]  /*07d0*/  IMAD.WIDE.U32 R14, R0, 0x4, R12 ;  /* 0x00000004000e7825 */ /* 0x002fc600078e000c */
[----:B------:R-:W5:Y:S04]  /*07e0*/  LDG.E R9, desc[UR6][R8.64] ;  /* 0x0000000608097981 */ /* 0x000f68000c1e1900 */
[----:B------:R-:W5:Y:S04]  /*07f0*/  LDG.E R28, desc[UR6][R6.64+0x14] ;  /* 0x00001406061c7981 */ /* 0x000f68000c1e1900 */
[----:B------:R-:W5:Y:S04]  /*0800*/  LDG.E R13, desc[UR6][R12.64] ;  /* 0x000000060c0d7981 */ /* 0x000f68000c1e1900 */
[----:B------:R-:W5:Y:S04]  /*0810*/  LDG.E R24, desc[UR6][R6.64+0x18] ;  /* 0x0000180606187981 */ /* 0x000f68000c1e1900 */
[----:B------:R-:W5:Y:S04]  /*0820*/  LDG.E R14, desc[UR6][R14.64] ;  /* 0x000000060e0e7981 */ /* 0x000f68000c1e1900 */
[----:B------:R-:W5:Y:S01]  /*0830*/  LDG.E R17, desc[UR6][R6.64+0x1c] ;  /* 0x00001c0606117981 */ /* 0x000f62000c1e1900 */
[----:B------:R-:W-:Y:S01]  /*0840*/  IADD3 R4, PT, PT, R4, 0x8, RZ ;  /* 0x0000000804047810 */ /* 0x000fe20007ffe0ff */
[----:B---3--:R-:W-:-:S04]  /*0850*/  IMAD R2, R20, R2, R19 ;  /* 0x0000000214027224 */ /* 0x008fc800078e0213 */
[----:B--2---:R-:W-:-:S04]  /*0860*/  IMAD R2, R5, R18, R2 ;  /* 0x0000001205027224 */ /* 0x004fc800078e0202 */
[----:B----4-:R-:W-:-:S04]  /*0870*/  IMAD R2, R21, R22, R2 ;  /* 0x0000001615027224 */ /* 0x010fc800078e0202 */
[----:B-----5:R-:W-:-:S04]  /*0880*/  IMAD R2, R23, R16, R2 ;  /* 0x0000001017027224 */ /* 0x020fc800078e0202 */
[----:B------:R-:W-:-:S04]  /*0890*/  IMAD R2, R26, R11, R2 ;  /* 0x0000000b1a027224 */ /* 0x000fc800078e0202 */
[----:B------:R-:W-:-:S04]  /*08a0*/  IMAD R2, R28, R9, R2 ;  /* 0x000000091c027224 */ /* 0x000fc800078e0202 */
[----:B------:R-:W-:-:S04]  /*08b0*/  IMAD R19, R24, R13, R2 ;  /* 0x0000000d18137224 */ /* 0x000fc800078e0202 */
[----:B------:R-:W-:-:S07]  /*08c0*/  IMAD R19, R17, R14, R19 ;  /* 0x0000000e11137224 */ /* 0x000fce00078e0213 */
.L_x_3:
        /* <DEDUP_REMOVED lines=8> */
[----:B-1----:R-:W-:-:S04]  /*0950*/  IMAD.WIDE R8, R5, 0x4, R8 ;  /* 0x0000000405087825 */ /* 0x002fc800078e0208 */
[----:B------:R-:W-:Y:S02]  /*0960*/  IMAD.WIDE.U32 R10, R0, 0x4, R8 ;  /* 0x00000004000a7825 */ /* 0x000fe400078e0008 */
[----:B0-----:R-:W3:Y:S02]  /*0970*/  LDG.E R8, desc[UR6][R8.64] ;  /* 0x0000000608087981 */ /* 0x001ee4000c1e1900 */
[----:B--2---:R-:W-:-:S04]  /*0980*/  IMAD.WIDE.U32 R6, R4, 0x4, R6 ;  /* 0x0000000404067825 */ /* 0x004fc800078e0006 */
[C---:B------:R-:W-:Y:S01]  /*0990*/  IMAD.WIDE.U32 R12, R0.reuse, 0x4, R10 ;  /* 0x00000004000c7825 */ /* 0x040fe200078e000a */
[----:B------:R-:W3:Y:S04]  /*09a0*/  LDG.E R16, desc[UR6][R6.64] ;  /* 0x0000000606107981 */ /* 0x000ee8000c1e1900 */
[----:B------:R-:W2:Y:S01]  /*09b0*/  LDG.E R10, desc[UR6][R10.64] ;  /* 0x000000060a0a7981 */ /* 0x000ea2000c1e1900 */
[----:B------:R-:W-:-:S03]  /*09c0*/  IMAD.WIDE.U32 R14, R0, 0x4, R12 ;  /* 0x00000004000e7825 */ /* 0x000fc600078e000c */
[----:B------:R-:W2:Y:S04]  /*09d0*/  LDG.E R5, desc[UR6][R6.64+0x4] ;  /* 0x0000040606057981 */ /* 0x000ea8000c1e1900 */
[----:B------:R-:W4:Y:S04]  /*09e0*/  LDG.E R12, desc[UR6][R12.64] ;  /* 0x000000060c0c7981 */ /* 0x000f28000c1e1900 */
[----:B------:R-:W4:Y:S04]  /*09f0*/  LDG.E R18, desc[UR6][R6.64+0x8] ;  /* 0x0000080606127981 */ /* 0x000f28000c1e1900 */
[----:B------:R-:W5:Y:S04]  /*0a00*/  LDG.E R14, desc[UR6][R14.64] ;  /* 0x000000060e0e7981 */ /* 0x000f68000c1e1900 */
[----:B------:R-:W5:Y:S01]  /*0a10*/  LDG.E R20, desc[UR6][R6.64+0xc] ;  /* 0x00000c0606147981 */ /* 0x000f62000c1e1900 */
[----:B------:R-:W-:Y:S01]  /*0a20*/  IADD3 R4, PT, PT, R4, 0x4, RZ ;  /* 0x0000000404047810 */ /* 0x000fe20007ffe0ff */
[----:B---3--:R-:W-:-:S04]  /*0a30*/  IMAD R16, R16, R8, R19 ;  /* 0x0000000810107224 */ /* 0x008fc800078e0213 */
[----:B--2---:R-:W-:-:S04]  /*0a40*/  IMAD R5, R5, R10, R16 ;  /* 0x0000000a05057224 */ /* 0x004fc800078e0210 */
[----:B----4-:R-:W-:-:S04]  /*0a50*/  IMAD R5, R18, R12, R5 ;  /* 0x0000000c12057224 */ /* 0x010fc800078e0205 */
[----:B-----5:R-:W-:-:S07]  /*0a60*/  IMAD R19, R20, R14, R5 ;  /* 0x0000000e14137224 */ /* 0x020fce00078e0205 */
.L_x_4:
[----:B------:R-:W-:Y:S05]  /*0a70*/  @!P1 BRA `(.L_x_0) ;  /* 0x0000000000449947 */ /* 0x000fea0003800000 */
[----:B------:R-:W1:Y:S01]  /*0a80*/  LDC.64 R8, c[0x0][0x380] ;  /* 0x0000e000ff087b82 */ /* 0x000e620000000a00 */
[----:B------:R-:W-:Y:S01]  /*0a90*/  IADD3 R2, PT, PT, -R2, RZ, RZ ;  /* 0x000000ff02027210 */ /* 0x000fe20007ffe1ff */
[----:B------:R-:W-:-:S06]  /*0aa0*/  IMAD R11, R4, R0, R3 ;  /* 0x00000000040b7224 */ /* 0x000fcc00078e0203 */
[----:B------:R-:W2:Y:S01]  /*0ab0*/  LDC.64 R6, c[0x0][0x388] ;  /* 0x0000e200ff067b82 */ /* 0x000ea20000000a00 */
[----:B-1----:R-:W-:-:S03]  /*0ac0*/  IMAD.WIDE.U32 R8, R4, 0x4, R8 ;  /* 0x0000000404087825 */ /* 0x002fc600078e0008 */
[----:B------:R-:W-:-:S07]  /*0ad0*/  MOV R10, R8 ;  /* 0x00000008000a7202 */ /* 0x000fce0000000f00 */
.L_x_5:
[----:B--2---:R-:W-:Y:S01]  /*0ae0*/  IMAD.WIDE R4, R11, 0x4, R6 ;  /* 0x000000040b047825 */ /* 0x004fe200078e0206 */
[----:B------:R-:W-:-:S05]  /*0af0*/  MOV R8, R10 ;  /* 0x0000000a00087202 */ /* 0x000fca0000000f00 */
[----:B0-----:R-:W2:Y:S04]  /*0b00*/  LDG.E R4, desc[UR6][R4.64] ;  /* 0x0000000604047981 */ /* 0x001ea8000c1e1900 */
[----:B------:R0:W2:Y:S01]  /*0b10*/  LDG.E R8, desc[UR6][R8.64] ;  /* 0x0000000608087981 */ /* 0x0000a2000c1e1900 */
[----:B------:R-:W-:Y:S02]  /*0b20*/  IADD3 R2, PT, PT, R2, 0x1, RZ ;  /* 0x0000000102027810 */ /* 0x000fe40007ffe0ff */
[----:B------:R-:W-:Y:S02]  /*0b30*/  IADD3 R10, P1, PT, R10, 0x4, RZ ;  /* 0x000000040a0a7810 */ /* 0x000fe40007f3e0ff */
[----:B------:R-:W-:Y:S02]  /*0b40*/  ISETP.NE.AND P0, PT, R2, RZ, PT ;  /* 0x000000ff0200720c */ /* 0x000fe40003f05270 */
[----:B------:R-:W-:-:S02]  /*0b50*/  IADD3 R11, PT, PT, R11, R0, RZ ;  /* 0x000000000b0b7210 */ /* 0x000fc40007ffe0ff */
[----:B0-----:R-:W-:Y:S01]  /*0b60*/  IADD3.X R9, PT, PT, RZ, R9, RZ, P1, !PT ;  /* 0x00000009ff097210 */ /* 0x001fe20000ffe4ff */
[----:B--2---:R-:W-:-:S08]  /*0b70*/  IMAD R19, R8, R4, R19 ;  /* 0x0000000408137224 */ /* 0x004fd000078e0213 */
[----:B------:R-:W-:Y:S05]  /*0b80*/  @P0 BRA `(.L_x_5) ;  /* 0xfffffffc00d40947 */ /* 0x000fea000383ffff */
.L_x_0:
[----:B------:R-:W1:Y:S02]  /*0b90*/  LDC.64 R4, c[0x0][0x390] ;  /* 0x0000e400ff047b82 */ /* 0x000e640000000a00 */
[----:B-1----:R-:W-:-:S05]  /*0ba0*/  IMAD.WIDE R2, R3, 0x4, R4 ;  /* 0x0000000403027825 */ /* 0x002fca00078e0204 */
[----:B0-----:R-:W-:Y:S01]  /*0bb0*/  STG.E desc[UR6][R2.64], R19 ;  /* 0x0000001302007986 */ /* 0x001fe2000c101906 */
[----:B------:R-:W-:Y:S05]  /*0bc0*/  EXIT ;  /* 0x000000000000794d */ /* 0x000fea0003800000 */
.L_x_6:
[----:B------:R-:W-:-:S00]  /*0bd0*/  BRA `(.L_x_6) ;  /* 0xfffffffc00fc7947 */ /* 0x000fc0000383ffff */
[----:B------:R-:W-:-:S00]  /*0be0*/  NOP ;  /* 0x0000000000007918 */ /* 0x000fc00000000000 */
        /* <DEDUP_REMOVED lines=9> */
.L_x_7:


//--------------------- .nv.shared.reserved.0     --------------------------
	.section	.nv.shared.reserved.0,"aw",@nobits
	.weak		__nv_reservedSMEM_offset_0_alias
	.size		__nv_reservedSMEM_offset_0_alias, 0, 64
	.other		__nv_reservedSMEM_offset_0_alias,@"STO_CUDA_RESERVED_SHARED STV_DEFAULT"
__nv_reservedSMEM_offset_0_alias:
	.zero		0
	.zero		64


//--------------------- .nv.constant0._Z9vecmatmulPiS_S_i --------------------------
	.section	.nv.constant0._Z9vecmatmulPiS_S_i,"a",@progbits
	.sectionflags	@""
	.align	4
.nv.constant0._Z9vecmatmulPiS_S_i:
	.zero		924


//--------------------- SYMBOLS --------------------------

	.type		.nv.reservedSmem.offset0,@object
	.size		.nv.reservedSmem.offset0,0x4
